//
// Generated by NVIDIA NVVM Compiler
//
// Compiler Build ID: CL-36424714
// Cuda compilation tools, release 13.0, V13.0.88
// Based on NVVM 20.0.0
//

.version 9.0
.target sm_100
.address_size 64

	// .globl	_Z25strongestNeighborScan_gpuPiS_S_S_S_S_ii
.extern .func  (.param .b32 func_retval0) vprintf
(
	.param .b64 vprintf_param_0,
	.param .b64 vprintf_param_1
)
;
.global .align 1 .b8 $str[53] = {116, 73, 68, 32, 58, 32, 37, 100, 32, 111, 102, 32, 37, 100, 32, 45, 45, 45, 45, 45, 45, 45, 45, 45, 45, 45, 45, 45, 45, 32, 68, 111, 105, 110, 103, 32, 119, 111, 114, 107, 32, 111, 110, 32, 115, 114, 99, 91, 37, 100, 93, 10};

.visible .entry _Z25strongestNeighborScan_gpuPiS_S_S_S_S_ii(
	.param .u64 .ptr .align 1 _Z25strongestNeighborScan_gpuPiS_S_S_S_S_ii_param_0,
	.param .u64 .ptr .align 1 _Z25strongestNeighborScan_gpuPiS_S_S_S_S_ii_param_1,
	.param .u64 .ptr .align 1 _Z25strongestNeighborScan_gpuPiS_S_S_S_S_ii_param_2,
	.param .u64 .ptr .align 1 _Z25strongestNeighborScan_gpuPiS_S_S_S_S_ii_param_3,
	.param .u64 .ptr .align 1 _Z25strongestNeighborScan_gpuPiS_S_S_S_S_ii_param_4,
	.param .u64 .ptr .align 1 _Z25strongestNeighborScan_gpuPiS_S_S_S_S_ii_param_5,
	.param .u32 _Z25strongestNeighborScan_gpuPiS_S_S_S_S_ii_param_6,
	.param .u32 _Z25strongestNeighborScan_gpuPiS_S_S_S_S_ii_param_7
)
{
	.local .align 8 .b8 	__local_depot0[16];
	.reg .b64 	%SP;
	.reg .b64 	%SPL;
	.reg .pred 	%p<9>;
	.reg .b32 	%r<33>;
	.reg .b64 	%rd<39>;

	mov.u64 	%SPL, __local_depot0;
	cvta.local.u64 	%SP, %SPL;
	ld.param.u64 	%rd9, [_Z25strongestNeighborScan_gpuPiS_S_S_S_S_ii_param_0];
	ld.param.u64 	%rd11, [_Z25strongestNeighborScan_gpuPiS_S_S_S_S_ii_param_1];
	ld.param.u64 	%rd12, [_Z25strongestNeighborScan_gpuPiS_S_S_S_S_ii_param_2];
	ld.param.u64 	%rd13, [_Z25strongestNeighborScan_gpuPiS_S_S_S_S_ii_param_3];
	ld.param.u64 	%rd14, [_Z25strongestNeighborScan_gpuPiS_S_S_S_S_ii_param_4];
	ld.param.u64 	%rd10, [_Z25strongestNeighborScan_gpuPiS_S_S_S_S_ii_param_5];
	ld.param.u32 	%r11, [_Z25strongestNeighborScan_gpuPiS_S_S_S_S_ii_param_6];
	ld.param.u32 	%r12, [_Z25strongestNeighborScan_gpuPiS_S_S_S_S_ii_param_7];
	cvta.to.global.u64 	%rd1, %rd14;
	cvta.to.global.u64 	%rd2, %rd13;
	cvta.to.global.u64 	%rd3, %rd12;
	cvta.to.global.u64 	%rd4, %rd11;
	mov.u32 	%r13, %ntid.x;
	mov.u32 	%r14, %nctaid.x;
	mul.lo.s32 	%r1, %r13, %r14;
	mov.u32 	%r15, %ctaid.x;
	mov.u32 	%r16, %tid.x;
	mad.lo.s32 	%r2, %r15, %r13, %r16;
	setp.gt.s32 	%p1, %r2, %r12;
	@%p1 bra 	$L__BB0_11;
	cvta.to.global.u64 	%rd5, %rd9;
	cvta.to.global.u64 	%rd6, %rd10;
	mov.u32 	%r31, %r2;
$L__BB0_2:
	add.u64 	%rd15, %SP, 0;
	add.u64 	%rd16, %SPL, 0;
	st.local.v2.u32 	[%rd16], {%r2, %r1};
	st.local.u32 	[%rd16+8], %r31;
	mov.u64 	%rd17, $str;
	cvta.global.u64 	%rd18, %rd17;
	{ // callseq 0, 0
	.param .b64 param0;
	st.param.b64 	[param0], %rd18;
	.param .b64 param1;
	st.param.b64 	[param1], %rd15;
	.param .b32 retval0;
	call.uni (retval0), 
	vprintf, 
	(
	param0, 
	param1
	);
	ld.param.b32 	%r17, [retval0];
	} // callseq 0
	sub.s32 	%r19, %r31, %r11;
	max.s32 	%r4, %r19, 0;
	mul.wide.u32 	%rd19, %r4, 4;
	add.s64 	%rd20, %rd5, %rd19;
	ld.global.u32 	%r20, [%rd20];
	mul.wide.s32 	%rd21, %r31, 4;
	add.s64 	%rd22, %rd5, %rd21;
	ld.global.u32 	%r21, [%rd22];
	setp.ne.s32 	%p2, %r20, %r21;
	@%p2 bra 	$L__BB0_9;
	add.s64 	%rd29, %rd2, %rd19;
	ld.global.u32 	%r5, [%rd29];
	add.s64 	%rd7, %rd2, %rd21;
	ld.global.u32 	%r6, [%rd7];
	setp.gt.s32 	%p3, %r5, %r6;
	add.s64 	%rd8, %rd4, %rd21;
	mov.u32 	%r32, %r4;
	@%p3 bra 	$L__BB0_6;
	setp.lt.s32 	%p4, %r5, %r6;
	mov.u32 	%r32, %r31;
	@%p4 bra 	$L__BB0_6;
	add.s64 	%rd32, %rd4, %rd19;
	ld.global.u32 	%r24, [%rd32];
	ld.global.u32 	%r25, [%rd8];
	setp.lt.s32 	%p5, %r24, %r25;
	selp.b32 	%r32, %r4, %r31, %p5;
$L__BB0_6:
	mul.wide.s32 	%rd33, %r32, 4;
	add.s64 	%rd34, %rd4, %rd33;
	ld.global.u32 	%r26, [%rd34];
	add.s64 	%rd36, %rd3, %rd21;
	st.global.u32 	[%rd36], %r26;
	add.s64 	%rd37, %rd2, %rd33;
	ld.global.u32 	%r9, [%rd37];
	add.s64 	%rd38, %rd1, %rd21;
	st.global.u32 	[%rd38], %r9;
	ld.global.u32 	%r27, [%rd36];
	ld.global.u32 	%r28, [%rd8];
	setp.ne.s32 	%p6, %r27, %r28;
	@%p6 bra 	$L__BB0_8;
	ld.global.u32 	%r29, [%rd7];
	setp.eq.s32 	%p7, %r9, %r29;
	@%p7 bra 	$L__BB0_10;
$L__BB0_8:
	mov.b32 	%r30, 1;
	st.global.u32 	[%rd6], %r30;
	bra.uni 	$L__BB0_10;
$L__BB0_9:
	add.s64 	%rd24, %rd4, %rd21;
	ld.global.u32 	%r22, [%rd24];
	add.s64 	%rd25, %rd3, %rd21;
	st.global.u32 	[%rd25], %r22;
	add.s64 	%rd26, %rd2, %rd21;
	ld.global.u32 	%r23, [%rd26];
	add.s64 	%rd27, %rd1, %rd21;
	st.global.u32 	[%rd27], %r23;
$L__BB0_10:
	add.s32 	%r31, %r31, %r1;
	setp.le.s32 	%p8, %r31, %r12;
	@%p8 bra 	$L__BB0_2;
$L__BB0_11:
	ret;

}


// ===== COMPILED SASS (sm_100) =====

	.target	sm_100

	.elftype	@"ET_EXEC"


//--------------------- .note.nv.tkinfo           --------------------------
	.section	.note.nv.tkinfo,"",@"SHT_NOTE"
	.sectionflags	@"SHF_NOTE_NV_TKINFO"
	.tkinfo
        /*0018*/ 	.word	0x00000002
        /*0030*/ 	.string	""
        /*0030*/ 	.string	"ptxas"
        /*0030*/ 	.string	"Cuda compilation tools, release 13.0, V13.0.88"
        /*0030*/ 	.string	"Build cuda_13.0.r13.0/compiler.36424714_0"
        /*0030*/ 	.string	"-arch sm_100 -m 64 "



//--------------------- .note.nv.cuinfo           --------------------------
	.section	.note.nv.cuinfo,"",@"SHT_NOTE"
	.sectionflags	@"SHF_NOTE_NV_CUINFO"
        /*0018*/ 	.short	0x0002
        /*001a*/ 	.short	0x0064
        /*001c*/ 	.short	0x0082
	.zero		2


//--------------------- .nv.info                  --------------------------
	.section	.nv.info,"",@"SHT_CUDA_INFO"
	.align	4


	//----- nvinfo : EIATTR_REGCOUNT
	.align		4
        /*0000*/ 	.byte	0x04, 0x2f
        /*0002*/ 	.short	(.L_2 - .L_1)
	.align		4
.L_1:
        /*0004*/ 	.word	index@(_Z25strongestNeighborScan_gpuPiS_S_S_S_S_ii)
        /*0008*/ 	.word	0x0000001a


	//----- nvinfo : EIATTR_FRAME_SIZE
	.align		4
.L_2:
        /*000c*/ 	.byte	0x04, 0x11
        /*000e*/ 	.short	(.L_4 - .L_3)
	.align		4
.L_3:
        /*0010*/ 	.word	index@(_Z25strongestNeighborScan_gpuPiS_S_S_S_S_ii)
        /*0014*/ 	.word	0x00000010


	//----- nvinfo : EIATTR_MIN_STACK_SIZE
	.align		4
.L_4:
        /*0018*/ 	.byte	0x04, 0x12
        /*001a*/ 	.short	(.L_6 - .L_5)
	.align		4
.L_5:
        /*001c*/ 	.word	index@(_Z25strongestNeighborScan_gpuPiS_S_S_S_S_ii)
        /*0020*/ 	.word	0x00000010
.L_6:


//--------------------- .nv.compat                --------------------------
	.section	.nv.compat,"",@"SHT_CUDA_COMPAT_INFO"
	.align	4
        /*0000*/ 	.byte	0x02, 0x09, 0x00, 0x00, 0x02, 0x02, 0x01, 0x00, 0x02, 0x05, 0x05, 0x00, 0x03, 0x07, 0x01, 0x01
        /*0010*/ 	.byte	0x02, 0x03, 0x00, 0x00, 0x02, 0x06, 0x01, 0x00, 0x04, 0x0b, 0x08, 0x00, 0x09, 0x00, 0x00, 0x00
        /*0020*/ 	.byte	0x00, 0x00, 0x00, 0x00


//--------------------- .nv.info._Z25strongestNeighborScan_gpuPiS_S_S_S_S_ii --------------------------
	.section	.nv.info._Z25strongestNeighborScan_gpuPiS_S_S_S_S_ii,"",@"SHT_CUDA_INFO"
	.sectionflags	@""
	.align	4


	//----- nvinfo : EIATTR_CUDA_API_VERSION
	.align		4
        /*0000*/ 	.byte	0x04, 0x37
        /*0002*/ 	.short	(.L_8 - .L_7)
.L_7:
        /*0004*/ 	.word	0x00000082


	//----- nvinfo : EIATTR_KPARAM_INFO
	.align		4
.L_8:
        /*0008*/ 	.byte	0x04, 0x17
        /*000a*/ 	.short	(.L_10 - .L_9)
.L_9:
        /*000c*/ 	.word	0x00000000
        /*0010*/ 	.short	0x0007
        /*0012*/ 	.short	0x0034
        /*0014*/ 	.byte	0x00, 0xf0, 0x11, 0x00


	//----- nvinfo : EIATTR_KPARAM_INFO
	.align		4
.L_10:
        /*0018*/ 	.byte	0x04, 0x17
        /*001a*/ 	.short	(.L_12 - .L_11)
.L_11:
        /*001c*/ 	.word	0x00000000
        /*0020*/ 	.short	0x0006
        /*0022*/ 	.short	0x0030
        /*0024*/ 	.byte	0x00, 0xf0, 0x11, 0x00


	//----- nvinfo : EIATTR_KPARAM_INFO
	.align		4
.L_12:
        /*0028*/ 	.byte	0x04, 0x17
        /*002a*/ 	.short	(.L_14 - .L_13)
.L_13:
        /*002c*/ 	.word	0x00000000
        /*0030*/ 	.short	0x0005
        /*0032*/ 	.short	0x0028
        /*0034*/ 	.byte	0x00, 0xf5, 0x21, 0x00


	//----- nvinfo : EIATTR_KPARAM_INFO
	.align		4
.L_14:
        /*0038*/ 	.byte	0x04, 0x17
        /*003a*/ 	.short	(.L_16 - .L_15)
.L_15:
        /*003c*/ 	.word	0x00000000
        /*0040*/ 	.short	0x0004
        /*0042*/ 	.short	0x0020
        /*0044*/ 	.byte	0x00, 0xf5, 0x21, 0x00


	//----- nvinfo : EIATTR_KPARAM_INFO
	.align		4
.L_16:
        /*0048*/ 	.byte	0x04, 0x17
        /*004a*/ 	.short	(.L_18 - .L_17)
.L_17:
        /*004c*/ 	.word	0x00000000
        /*0050*/ 	.short	0x0003
        /*0052*/ 	.short	0x0018
        /*0054*/ 	.byte	0x00, 0xf5, 0x21, 0x00


	//----- nvinfo : EIATTR_KPARAM_INFO
	.align		4
.L_18:
        /*0058*/ 	.byte	0x04, 0x17
        /*005a*/ 	.short	(.L_20 - .L_19)
.L_19:
        /*005c*/ 	.word	0x00000000
        /*0060*/ 	.short	0x0002
        /*0062*/ 	.short	0x0010
        /*0064*/ 	.byte	0x00, 0xf5, 0x21, 0x00


	//----- nvinfo : EIATTR_KPARAM_INFO
	.align		4
.L_20:
        /*0068*/ 	.byte	0x04, 0x17
        /*006a*/ 	.short	(.L_22 - .L_21)
.L_21:
        /*006c*/ 	.word	0x00000000
        /*0070*/ 	.short	0x0001
        /*0072*/ 	.short	0x0008
        /*0074*/ 	.byte	0x00, 0xf5, 0x21, 0x00


	//----- nvinfo : EIATTR_KPARAM_INFO
	.align		4
.L_22:
        /*0078*/ 	.byte	0x04, 0x17
        /*007a*/ 	.short	(.L_24 - .L_23)
.L_23:
        /*007c*/ 	.word	0x00000000
        /*0080*/ 	.short	0x0000
        /*0082*/ 	.short	0x0000
        /*0084*/ 	.byte	0x00, 0xf5, 0x21, 0x00


	//----- nvinfo : EIATTR_SPARSE_MMA_MASK
	.align		4
.L_24:
        /*0088*/ 	.byte	0x03, 0x50
        /*008a*/ 	.short	0x0000


	//----- nvinfo : EIATTR_MAXREG_COUNT
	.align		4
        /*008c*/ 	.byte	0x03, 0x1b
        /*008e*/ 	.short	0x00ff


	//----- nvinfo : EIATTR_EXTERNS
	.align		4
        /*0090*/ 	.byte	0x04, 0x0f
        /*0092*/ 	.short	(.L_26 - .L_25)


	//   ....[0]....
	.align		4
.L_25:
        /*0094*/ 	.word	index@(vprintf)


	//----- nvinfo : EIATTR_MERCURY_ISA_VERSION
	.align		4
.L_26:
        /*0098*/ 	.byte	0x03, 0x5f
        /*009a*/ 	.short	0x0101


	//----- nvinfo : EIATTR_VRC_CTA_INIT_COUNT
	.align		4
        /*009c*/ 	.byte	0x02, 0x4a
	.zero		1
	.zero		1


	//----- nvinfo : EIATTR_SYSCALL_OFFSETS
	.align		4
        /*00a0*/ 	.byte	0x04, 0x46
        /*00a2*/ 	.short	(.L_28 - .L_27)


	//   ....[0]....
.L_27:
        /*00a4*/ 	.word	0x000001d0


	//----- nvinfo : EIATTR_EXIT_INSTR_OFFSETS
	.align		4
.L_28:
        /*00a8*/ 	.byte	0x04, 0x1c
        /*00aa*/ 	.short	(.L_30 - .L_29)


	//   ....[0]....
.L_29:
        /*00ac*/ 	.word	0x000000e0


	//   ....[1]....
        /*00b0*/ 	.word	0x00000610


	//----- nvinfo : EIATTR_CRS_STACK_SIZE
	.align		4
.L_30:
        /*00b4*/ 	.byte	0x04, 0x1e
        /*00b6*/ 	.short	(.L_32 - .L_31)
.L_31:
        /*00b8*/ 	.word	0x00000000


	//----- nvinfo : EIATTR_CBANK_PARAM_SIZE
	.align		4
.L_32:
        /*00bc*/ 	.byte	0x03, 0x19
        /*00be*/ 	.short	0x0038


	//----- nvinfo : EIATTR_PARAM_CBANK
	.align		4
        /*00c0*/ 	.byte	0x04, 0x0a
        /*00c2*/ 	.short	(.L_34 - .L_33)
	.align		4
.L_33:
        /*00c4*/ 	.word	index@(.nv.constant0._Z25strongestNeighborScan_gpuPiS_S_S_S_S_ii)
        /*00c8*/ 	.short	0x0380
        /*00ca*/ 	.short	0x0038


	//----- nvinfo : EIATTR_SW_WAR
	.align		4
.L_34:
        /*00cc*/ 	.byte	0x04, 0x36
        /*00ce*/ 	.short	(.L_36 - .L_35)
.L_35:
        /*00d0*/ 	.word	0x00000008
.L_36:


//--------------------- .nv.callgraph             --------------------------
	.section	.nv.callgraph,"",@"SHT_CUDA_CALLGRAPH"
	.align	4
	.sectionentsize	8
	.align		4
        /*0000*/ 	.word	0x00000000
	.align		4
        /*0004*/ 	.word	0xffffffff
	.align		4
        /*0008*/ 	.word	index@(_Z25strongestNeighborScan_gpuPiS_S_S_S_S_ii)
	.align		4
        /*000c*/ 	.word	index@(vprintf)
	.align		4
        /*0010*/ 	.word	0x00000000
	.align		4
        /*0014*/ 	.word	0xfffffffe
	.align		4
        /*0018*/ 	.word	0x00000000
	.align		4
        /*001c*/ 	.word	0xfffffffd
	.align		4
        /*0020*/ 	.word	0x00000000
	.align		4
        /*0024*/ 	.word	0xfffffffc


//--------------------- .nv.constant4             --------------------------
	.section	.nv.constant4,"a",@progbits
	.align	8
	.align		8
.nv.constant4:
        /*0000*/ 	.dword	vprintf
	.align		8
        /*0008*/ 	.dword	$str


//--------------------- .text._Z25strongestNeighborScan_gpuPiS_S_S_S_S_ii --------------------------
	.section	.text._Z25strongestNeighborScan_gpuPiS_S_S_S_S_ii,"ax",@progbits
	.align	128
        .global         _Z25strongestNeighborScan_gpuPiS_S_S_S_S_ii
        .type           _Z25strongestNeighborScan_gpuPiS_S_S_S_S_ii,@function
        .size           _Z25strongestNeighborScan_gpuPiS_S_S_S_S_ii,(.L_x_10 - _Z25strongestNeighborScan_gpuPiS_S_S_S_S_ii)
        .other          _Z25strongestNeighborScan_gpuPiS_S_S_S_S_ii,@"STO_CUDA_ENTRY STV_DEFAULT"
_Z25strongestNeighborScan_gpuPiS_S_S_S_S_ii:
.text._Z25strongestNeighborScan_gpuPiS_S_S_S_S_ii:
[----:B------:R-:W0:Y:S01]  /*0000*/  LDC R1, c[0x0][0x37c] ;  /* 0x0000df00ff017b82 */ /* 0x000e220000000800 */
[----:B------:R-:W1:Y:S01]  /*0010*/  S2R R16, SR_CTAID.X ;  /* 0x0000000000107919 */ /* 0x000e620000002500 */
[----:B------:R-:W2:Y:S01]  /*0020*/  LDCU UR5, c[0x0][0x2fc] ;  /* 0x00005f80ff0577ac */ /* 0x000ea20008000800 */
[----:B0-----:R-:W-:Y:S01]  /*0030*/  IADD3 R1, PT, PT, R1, -0x10, RZ ;  /* 0xfffffff001017810 */ /* 0x001fe20007ffe0ff */
[----:B------:R-:W1:Y:S01]  /*0040*/  S2R R3, SR_TID.X ;  /* 0x0000000000037919 */ /* 0x000e620000002100 */
[----:B------:R-:W0:Y:S03]  /*0050*/  LDCU UR6, c[0x0][0x360] ;  /* 0x00006c00ff0677ac */ /* 0x000e260008000800 */
[----:B------:R-:W0:Y:S01]  /*0060*/  LDC R17, c[0x0][0x370] ;  /* 0x0000dc00ff117b82 */ /* 0x000e220000000800 */
[----:B------:R-:W3:Y:S01]  /*0070*/  LDCU UR7, c[0x0][0x3b4] ;  /* 0x00007680ff0777ac */ /* 0x000ee20008000800 */
[----:B------:R-:W4:Y:S01]  /*0080*/  LDCU UR4, c[0x0][0x2f8] ;  /* 0x00005f00ff0477ac */ /* 0x000f220008000800 */
[----:B0-----:R-:W-:Y:S01]  /*0090*/  IMAD R17, R17, UR6, RZ ;  /* 0x0000000611117c24 */ /* 0x001fe2000f8e02ff */
[----:B----4-:R-:W-:Y:S01]  /*00a0*/  IADD3 R19, P1, PT, R1, UR4, RZ ;  /* 0x0000000401137c10 */ /* 0x010fe2000ff3e0ff */
[----:B-1----:R-:W-:-:S04]  /*00b0*/  IMAD R16, R16, UR6, R3 ;  /* 0x0000000610107c24 */ /* 0x002fc8000f8e0203 */
[----:B--2---:R-:W-:Y:S01]  /*00c0*/  IMAD.X R18, RZ, RZ, UR5, P1 ;  /* 0x00000005ff127e24 */ /* 0x004fe200088e06ff */
[----:B---3--:R-:W-:-:S13]  /*00d0*/  ISETP.GT.AND P0, PT, R16, UR7, PT ;  /* 0x0000000710007c0c */ /* 0x008fda000bf04270 */
[----:B------:R-:W-:Y:S05]  /*00e0*/  @P0 EXIT ;  /* 0x000000000000094d */ /* 0x000fea0003800000 */
[----:B------:R-:W-:Y:S01]  /*00f0*/  MOV R2, R16 ;  /* 0x0000001000027202 */ /* 0x000fe20000000f00 */
[----:B------:R-:W0:Y:S01]  /*0100*/  LDCU.64 UR36, c[0x0][0x358] ;  /* 0x00006b00ff2477ac */ /* 0x000e220008000a00 */
[----:B------:R-:W1:Y:S01]  /*0110*/  LDCU UR39, c[0x0][0x3b4] ;  /* 0x00007680ff2777ac */ /* 0x000e620008000800 */
[----:B------:R-:W2:Y:S04]  /*0120*/  LDCU UR38, c[0x0][0x3b0] ;  /* 0x00007600ff2677ac */ /* 0x000ea80008000800 */
.L_x_8:
[----:B------:R-:W-:Y:S01]  /*0130*/  MOV R0, 0x0 ;  /* 0x0000000000007802 */ /* 0x000fe20000000f00 */
[----:B------:R3:W-:Y:S01]  /*0140*/  STL.64 [R1], R16 ;  /* 0x0000001001007387 */ /* 0x0007e20000100a00 */
[----:B------:R-:W4:Y:S01]  /*0150*/  LDCU.64 UR4, c[0x4][0x8] ;  /* 0x01000100ff0477ac */ /* 0x000f220008000a00 */
[----:B0-----:R-:W-:Y:S01]  /*0160*/  IMAD.MOV.U32 R6, RZ, RZ, R19 ;  /* 0x000000ffff067224 */ /* 0x001fe200078e0013 */
[----:B------:R3:W0:Y:S01]  /*0170*/  LDC.64 R8, c[0x4][R0] ;  /* 0x0100000000087b82 */ /* 0x0006220000000a00 */
[----:B------:R3:W-:Y:S01]  /*0180*/  STL [R1+0x8], R2 ;  /* 0x0000080201007387 */ /* 0x0007e20000100800 */
[----:B------:R-:W-:Y:S01]  /*0190*/  MOV R7, R18 ;  /* 0x0000001200077202 */ /* 0x000fe20000000f00 */
[----:B-1--4-:R-:W-:Y:S01]  /*01a0*/  IMAD.U32 R4, RZ, RZ, UR4 ;  /* 0x00000004ff047e24 */ /* 0x012fe2000f8e00ff */
[----:B---3--:R-:W-:-:S07]  /*01b0*/  MOV R5, UR5 ;  /* 0x0000000500057c02 */ /* 0x008fce0008000f00 */
[----:B------:R-:W-:-:S07]  /*01c0*/  LEPC R20, `(.L_x_0) ;  /* 0x000000001014794e */ /* 0x000fce0000000000 */
[----:B012---:R-:W-:Y:S05]  /*01d0*/  CALL.ABS.NOINC R8 ;  /* 0x0000000008007343 */ /* 0x007fea0003c00000 */
.L_x_0:
[----:B------:R-:W0:Y:S01]  /*01e0*/  LDC.64 R8, c[0x0][0x380] ;  /* 0x0000e000ff087b82 */ /* 0x000e220000000a00 */
[----:B------:R-:W-:-:S07]  /*01f0*/  VIADDMNMX R3, R2, -UR38, RZ, !PT ;  /* 0x8000002602037c46 */ /* 0x000fce000f8001ff */
[----:B------:R-:W1:Y:S08]  /*0200*/  LDC.64 R12, c[0x0][0x388] ;  /* 0x0000e200ff0c7b82 */ /* 0x000e700000000a00 */
[----:B------:R-:W2:Y:S01]  /*0210*/  LDC.64 R6, c[0x0][0x3a0] ;  /* 0x0000e800ff067b82 */ /* 0x000ea20000000a00 */
[----:B0-----:R-:W-:-:S04]  /*0220*/  IMAD.WIDE.U32 R4, R3, 0x4, R8 ;  /* 0x0000000403047825 */ /* 0x001fc800078e0008 */
[----:B------:R-:W-:Y:S02]  /*0230*/  IMAD.WIDE R8, R2, 0x4, R8 ;  /* 0x0000000402087825 */ /* 0x000fe400078e0208 */
[----:B------:R-:W3:Y:S04]  /*0240*/  LDG.E R4, desc[UR36][R4.64] ;  /* 0x0000002404047981 */ /* 0x000ee8000c1e1900 */
[----:B------:R-:W3:Y:S01]  /*0250*/  LDG.E R9, desc[UR36][R8.64] ;  /* 0x0000002408097981 */ /* 0x000ee2000c1e1900 */
[----:B------:R-:W-:Y:S01]  /*0260*/  BSSY.RECONVERGENT B0, `(.L_x_1) ;  /* 0x0000037000007945 */ /* 0x000fe20003800200 */
[----:B---3--:R-:W-:-:S13]  /*0270*/  ISETP.NE.AND P0, PT, R4, R9, PT ;  /* 0x000000090400720c */ /* 0x008fda0003f05270 */
[----:B-12---:R-:W-:Y:S05]  /*0280*/  @P0 BRA `(.L_x_2) ;  /* 0x0000000000a80947 */ /* 0x006fea0003800000 */
[----:B------:R-:W0:Y:S02]  /*0290*/  LDC.64 R10, c[0x0][0x398] ;  /* 0x0000e600ff0a7b82 */ /* 0x000e240000000a00 */
[----:B0-----:R-:W-:-:S04]  /*02a0*/  IMAD.WIDE.U32 R14, R3, 0x4, R10 ;  /* 0x00000004030e7825 */ /* 0x001fc800078e000a */
[C---:B------:R-:W-:Y:S02]  /*02b0*/  IMAD.WIDE R4, R2.reuse, 0x4, R10 ;  /* 0x0000000402047825 */ /* 0x040fe400078e020a */
[----:B------:R-:W2:Y:S04]  /*02c0*/  LDG.E R14, desc[UR36][R14.64] ;  /* 0x000000240e0e7981 */ /* 0x000ea8000c1e1900 */
[----:B------:R-:W2:Y:S01]  /*02d0*/  LDG.E R23, desc[UR36][R4.64] ;  /* 0x0000002404177981 */ /* 0x000ea2000c1e1900 */
[----:B------:R-:W-:Y:S01]  /*02e0*/  BSSY.RECONVERGENT B1, `(.L_x_3) ;  /* 0x000000d000017945 */ /* 0x000fe20003800200 */
[----:B------:R-:W-:Y:S01]  /*02f0*/  MOV R21, R3 ;  /* 0x0000000300157202 */ /* 0x000fe20000000f00 */
[----:B------:R-:W-:Y:S01]  /*0300*/  IMAD.WIDE R8, R2, 0x4, R12 ;  /* 0x0000000402087825 */ /* 0x000fe200078e020c */
[----:B--2---:R-:W-:-:S13]  /*0310*/  ISETP.GT.AND P0, PT, R14, R23, PT ;  /* 0x000000170e00720c */ /* 0x004fda0003f04270 */
[----:B------:R-:W-:Y:S05]  /*0320*/  @P0 BRA `(.L_x_4) ;  /* 0x0000000000200947 */ /* 0x000fea0003800000 */
[----:B------:R-:W-:Y:S01]  /*0330*/  ISETP.GE.AND P0, PT, R14, R23, PT ;  /* 0x000000170e00720c */ /* 0x000fe20003f06270 */
[----:B------:R-:W-:-:S12]  /*0340*/  IMAD.MOV.U32 R21, RZ, RZ, R2 ;  /* 0x000000ffff157224 */ /* 0x000fd800078e0002 */
[----:B------:R-:W-:Y:S05]  /*0350*/  @!P0 BRA `(.L_x_4) ;  /* 0x0000000000148947 */ /* 0x000fea0003800000 */
[----:B------:R-:W-:Y:S01]  /*0360*/  IMAD.WIDE.U32 R14, R3, 0x4, R12 ;  /* 0x00000004030e7825 */ /* 0x000fe200078e000c */
[----:B------:R-:W2:Y:S05]  /*0370*/  LDG.E R21, desc[UR36][R8.64] ;  /* 0x0000002408157981 */ /* 0x000eaa000c1e1900 */
[----:B------:R-:W2:Y:S02]  /*0380*/  LDG.E R14, desc[UR36][R14.64] ;  /* 0x000000240e0e7981 */ /* 0x000ea4000c1e1900 */
[----:B--2---:R-:W-:-:S04]  /*0390*/  ISETP.GE.AND P0, PT, R14, R21, PT ;  /* 0x000000150e00720c */ /* 0x004fc80003f06270 */
[----:B------:R-:W-:-:S09]  /*03a0*/  SEL R21, R3, R2, !P0 ;  /* 0x0000000203157207 */ /* 0x000fd20004000000 */
.L_x_4:
[----:B------:R-:W-:Y:S05]  /*03b0*/  BSYNC.RECONVERGENT B1 ;  /* 0x0000000000017941 */ /* 0x000fea0003800200 */
.L_x_3:
[C---:B------:R-:W-:Y:S01]  /*03c0*/  IMAD.WIDE R12, R21.reuse, 0x4, R12 ;  /* 0x00000004150c7825 */ /* 0x040fe200078e020c */
[----:B------:R-:W0:Y:S05]  /*03d0*/  LDC.64 R14, c[0x0][0x390] ;  /* 0x0000e400ff0e7b82 */ /* 0x000e2a0000000a00 */
[----:B------:R-:W2:Y:S01]  /*03e0*/  LDG.E R13, desc[UR36][R12.64] ;  /* 0x000000240c0d7981 */ /* 0x000ea2000c1e1900 */
[----:B------:R-:W-:-:S04]  /*03f0*/  IMAD.WIDE R10, R21, 0x4, R10 ;  /* 0x00000004150a7825 */ /* 0x000fc800078e020a */
[----:B0-----:R-:W-:-:S05]  /*0400*/  IMAD.WIDE R14, R2, 0x4, R14 ;  /* 0x00000004020e7825 */ /* 0x001fca00078e020e */
[----:B--2---:R0:W-:Y:S04]  /*0410*/  STG.E desc[UR36][R14.64], R13 ;  /* 0x0000000d0e007986 */ /* 0x0041e8000c101924 */
[----:B------:R-:W2:Y:S01]  /*0420*/  LDG.E R11, desc[UR36][R10.64] ;  /* 0x000000240a0b7981 */ /* 0x000ea2000c1e1900 */
[----:B------:R-:W-:-:S05]  /*0430*/  IMAD.WIDE R6, R2, 0x4, R6 ;  /* 0x0000000402067825 */ /* 0x000fca00078e0206 */
[----:B--2---:R0:W-:Y:S04]  /*0440*/  STG.E desc[UR36][R6.64], R11 ;  /* 0x0000000b06007986 */ /* 0x0041e8000c101924 */
[----:B------:R-:W2:Y:S04]  /*0450*/  LDG.E R0, desc[UR36][R14.64] ;  /* 0x000000240e007981 */ /* 0x000ea8000c1e1900 */
[----:B------:R-:W2:Y:S01]  /*0460*/  LDG.E R9, desc[UR36][R8.64] ;  /* 0x0000002408097981 */ /* 0x000ea2000c1e1900 */
[----:B------:R-:W-:Y:S01]  /*0470*/  BSSY.RELIABLE B1, `(.L_x_5) ;  /* 0x0000007000017945 */ /* 0x000fe20003800100 */
[----:B--2---:R-:W-:-:S13]  /*0480*/  ISETP.NE.AND P0, PT, R0, R9, PT ;  /* 0x000000090000720c */ /* 0x004fda0003f05270 */
[----:B0-----:R-:W-:Y:S05]  /*0490*/  @P0 BRA `(.L_x_6) ;  /* 0x0000000000100947 */ /* 0x001fea0003800000 */
[----:B------:R-:W2:Y:S02]  /*04a0*/  LDG.E R4, desc[UR36][R4.64] ;  /* 0x0000002404047981 */ /* 0x000ea4000c1e1900 */
[----:B--2---:R-:W-:-:S13]  /*04b0*/  ISETP.NE.AND P0, PT, R11, R4, PT ;  /* 0x000000040b00720c */ /* 0x004fda0003f05270 */
[----:B------:R-:W-:Y:S05]  /*04c0*/  @!P0 BREAK.RELIABLE B1 ;  /* 0x0000000000018942 */ /* 0x000fea0003800100 */
[----:B------:R-:W-:Y:S05]  /*04d0*/  @!P0 BRA `(.L_x_7) ;  /* 0x00000000003c8947 */ /* 0x000fea0003800000 */
.L_x_6:
[----:B------:R-:W-:Y:S05]  /*04e0*/  BSYNC.RELIABLE B1 ;  /* 0x0000000000017941 */ /* 0x000fea0003800100 */
.L_x_5:
[----:B------:R-:W0:Y:S01]  /*04f0*/  LDC.64 R4, c[0x0][0x3a8] ;  /* 0x0000ea00ff047b82 */ /* 0x000e220000000a00 */
[----:B------:R-:W-:-:S05]  /*0500*/  HFMA2 R3, -RZ, RZ, 0, 5.9604644775390625e-08 ;  /* 0x00000001ff037431 */ /* 0x000fca00000001ff */
[----:B0-----:R1:W-:Y:S01]  /*0510*/  STG.E desc[UR36][R4.64], R3 ;  /* 0x0000000304007986 */ /* 0x0013e2000c101924 */
[----:B------:R-:W-:Y:S05]  /*0520*/  BRA `(.L_x_7) ;  /* 0x0000000000287947 */ /* 0x000fea0003800000 */
.L_x_2:
[C---:B------:R-:W-:Y:S01]  /*0530*/  IMAD.WIDE R12, R2.reuse, 0x4, R12 ;  /* 0x00000004020c7825 */ /* 0x040fe200078e020c */
[----:B------:R-:W0:Y:S05]  /*0540*/  LDC.64 R4, c[0x0][0x390] ;  /* 0x0000e400ff047b82 */ /* 0x000e2a0000000a00 */
[----:B------:R-:W2:Y:S03]  /*0550*/  LDG.E R13, desc[UR36][R12.64] ;  /* 0x000000240c0d7981 */ /* 0x000ea6000c1e1900 */
[----:B------:R-:W1:Y:S01]  /*0560*/  LDC.64 R8, c[0x0][0x398] ;  /* 0x0000e600ff087b82 */ /* 0x000e620000000a00 */
[----:B0-----:R-:W-:-:S04]  /*0570*/  IMAD.WIDE R4, R2, 0x4, R4 ;  /* 0x0000000402047825 */ /* 0x001fc800078e0204 */
[C---:B-1----:R-:W-:Y:S01]  /*0580*/  IMAD.WIDE R8, R2.reuse, 0x4, R8 ;  /* 0x0000000402087825 */ /* 0x042fe200078e0208 */
[----:B--2---:R0:W-:Y:S05]  /*0590*/  STG.E desc[UR36][R4.64], R13 ;  /* 0x0000000d04007986 */ /* 0x0041ea000c101924 */
[----:B------:R-:W2:Y:S01]  /*05a0*/  LDG.E R9, desc[UR36][R8.64] ;  /* 0x0000002408097981 */ /* 0x000ea2000c1e1900 */
[----:B------:R-:W-:-:S05]  /*05b0*/  IMAD.WIDE R6, R2, 0x4, R6 ;  /* 0x0000000402067825 */ /* 0x000fca00078e0206 */
[----:B--2---:R0:W-:Y:S02]  /*05c0*/  STG.E desc[UR36][R6.64], R9 ;  /* 0x0000000906007986 */ /* 0x0041e4000c101924 */
.L_x_7:
[----:B------:R-:W-:Y:S05]  /*05d0*/  BSYNC.RECONVERGENT B0 ;  /* 0x0000000000007941 */ /* 0x000fea0003800200 */
.L_x_1:
[----:B------:R-:W-:-:S04]  /*05e0*/  IADD3 R2, PT, PT, R17, R2, RZ ;  /* 0x0000000211027210 */ /* 0x000fc80007ffe0ff */
[----:B------:R-:W-:-:S13]  /*05f0*/  ISETP.GT.AND P0, PT, R2, UR39, PT ;  /* 0x0000002702007c0c */ /* 0x000fda000bf04270 */
[----:B------:R-:W-:Y:S05]  /*0600*/  @!P0 BRA `(.L_x_8) ;  /* 0xfffffff800c88947 */ /* 0x000fea000383ffff */
[----:B------:R-:W-:Y:S05]  /*0610*/  EXIT ;  /* 0x000000000000794d */ /* 0x000fea0003800000 */
.L_x_9:
[----:B------:R-:W-:-:S00]  /*0620*/  BRA `(.L_x_9) ;  /* 0xfffffffc00fc7947 */ /* 0x000fc0000383ffff */
[----:B------:R-:W-:-:S00]  /*0630*/  NOP ;  /* 0x0000000000007918 */ /* 0x000fc00000000000 */
        /* <DEDUP_REMOVED lines=12> */
.L_x_10:


//--------------------- .nv.global.init           --------------------------
	.section	.nv.global.init,"aw",@progbits
.nv.global.init:
	.type		$str,@object
	.size		$str,(.L_0 - $str)
$str:
        /*0000*/ 	.byte	0x74, 0x49, 0x44, 0x20, 0x3a, 0x20, 0x25, 0x64, 0x20, 0x6f, 0x66, 0x20, 0x25, 0x64, 0x20, 0x2d
        /*0010*/ 	.byte	0x2d, 0x2d, 0x2d, 0x2d, 0x2d, 0x2d, 0x2d, 0x2d, 0x2d, 0x2d, 0x2d, 0x2d, 0x2d, 0x20, 0x44, 0x6f
        /*0020*/ 	.byte	0x69, 0x6e, 0x67, 0x20, 0x77, 0x6f, 0x72, 0x6b, 0x20, 0x6f, 0x6e, 0x20, 0x73, 0x72, 0x63, 0x5b
        /*0030*/ 	.byte	0x25, 0x64, 0x5d, 0x0a, 0x00
.L_0:


//--------------------- .nv.shared.reserved.0     --------------------------
	.section	.nv.shared.reserved.0,"aw",@nobits
	.weak		__nv_reservedSMEM_offset_0_alias
	.size		__nv_reservedSMEM_offset_0_alias, 0, 64
	.other		__nv_reservedSMEM_offset_0_alias,@"STO_CUDA_RESERVED_SHARED STV_DEFAULT"
__nv_reservedSMEM_offset_0_alias:
	.zero		0
	.zero		64


//--------------------- .nv.constant0._Z25strongestNeighborScan_gpuPiS_S_S_S_S_ii --------------------------
	.section	.nv.constant0._Z25strongestNeighborScan_gpuPiS_S_S_S_S_ii,"a",@progbits
	.sectionflags	@""
	.align	4
.nv.constant0._Z25strongestNeighborScan_gpuPiS_S_S_S_S_ii:
	.zero		952


//--------------------- SYMBOLS --------------------------

	.type		.nv.reservedSmem.offset0,@object
	.size		.nv.reservedSmem.offset0,0x4
	.type		vprintf,@function
